	.headerflags	@"EF_CUDA_TEXMODE_UNIFIED EF_CUDA_64BIT_ADDRESS EF_CUDA_ACCELERATORS EF_CUDA_SM90 EF_CUDA_VIRTUAL_SM(EF_CUDA_SM90)"
	.elftype	@"ET_EXEC"


//--------------------- .nv.info                  --------------------------
	.section	.nv.info,"",@"SHT_CUDA_INFO"
	.align	4


	//----- nvinfo : EIATTR_REGCOUNT
	.align		4
        /*0000*/ 	.byte	0x04, 0x2f
        /*0002*/ 	.short	(.L_1 - .L_0)
	.align		4
.L_0:
        /*0004*/ 	.word	index@(triton_poi_fused_max_pool2d_with_indices_49)
        /*0008*/ 	.word	0x00000013


	//----- nvinfo : EIATTR_MIN_STACK_SIZE
	.align		4
.L_1:
        /*000c*/ 	.byte	0x04, 0x12
        /*000e*/ 	.short	(.L_3 - .L_2)
	.align		4
.L_2:
        /*0010*/ 	.word	index@(triton_poi_fused_max_pool2d_with_indices_49)
        /*0014*/ 	.word	0x00000000


	//----- nvinfo : EIATTR_FRAME_SIZE
	.align		4
.L_3:
        /*0018*/ 	.byte	0x04, 0x11
        /*001a*/ 	.short	(.L_5 - .L_4)
	.align		4
.L_4:
        /*001c*/ 	.word	index@(triton_poi_fused_max_pool2d_with_indices_49)
        /*0020*/ 	.word	0x00000000


	//----- nvinfo : EIATTR_MIN_STACK_SIZE
	.align		4
.L_5:
        /*0024*/ 	.byte	0x04, 0x12
        /*0026*/ 	.short	(.L_7 - .L_6)
	.align		4
.L_6:
        /*0028*/ 	.word	index@(triton_poi_fused_max_pool2d_with_indices_49)
        /*002c*/ 	.word	0x00000000
.L_7:


//--------------------- .nv.info.triton_poi_fused_max_pool2d_with_indices_49 --------------------------
	.section	.nv.info.triton_poi_fused_max_pool2d_with_indices_49,"",@"SHT_CUDA_INFO"
	.sectionflags	@""
	.align	4


	//----- nvinfo : EIATTR_CUDA_API_VERSION
	.align		4
        /*0000*/ 	.byte	0x04, 0x37
        /*0002*/ 	.short	(.L_9 - .L_8)
.L_8:
        /*0004*/ 	.word	0x0000007c


	//----- nvinfo : EIATTR_KPARAM_INFO
	.align		4
.L_9:
        /*0008*/ 	.byte	0x04, 0x17
        /*000a*/ 	.short	(.L_11 - .L_10)
.L_10:
        /*000c*/ 	.word	0x00000000
        /*0010*/ 	.short	0x0003
        /*0012*/ 	.short	0x0018
        /*0014*/ 	.byte	0x00, 0xf0, 0x11, 0x00


	//----- nvinfo : EIATTR_KPARAM_INFO
	.align		4
.L_11:
        /*0018*/ 	.byte	0x04, 0x17
        /*001a*/ 	.short	(.L_13 - .L_12)
.L_12:
        /*001c*/ 	.word	0x00000000
        /*0020*/ 	.short	0x0002
        /*0022*/ 	.short	0x0010
        /*0024*/ 	.byte	0x00, 0xf4, 0x21, 0x00


	//----- nvinfo : EIATTR_KPARAM_INFO
	.align		4
.L_13:
        /*0028*/ 	.byte	0x04, 0x17
        /*002a*/ 	.short	(.L_15 - .L_14)
.L_14:
        /*002c*/ 	.word	0x00000000
        /*0030*/ 	.short	0x0001
        /*0032*/ 	.short	0x0008
        /*0034*/ 	.byte	0x00, 0xf4, 0x21, 0x00


	//----- nvinfo : EIATTR_KPARAM_INFO
	.align		4
.L_15:
        /*0038*/ 	.byte	0x04, 0x17
        /*003a*/ 	.short	(.L_17 - .L_16)
.L_16:
        /*003c*/ 	.word	0x00000000
        /*0040*/ 	.short	0x0000
        /*0042*/ 	.short	0x0000
        /*0044*/ 	.byte	0x00, 0xf4, 0x21, 0x00


	//----- nvinfo : EIATTR_SPARSE_MMA_MASK
	.align		4
.L_17:
        /*0048*/ 	.byte	0x03, 0x50
        /*004a*/ 	.short	0x0000


	//----- nvinfo : EIATTR_MAXREG_COUNT
	.align		4
        /*004c*/ 	.byte	0x03, 0x1b
        /*004e*/ 	.short	0x00ff


	//----- nvinfo : EIATTR_EXIT_INSTR_OFFSETS
	.align		4
        /*0050*/ 	.byte	0x04, 0x1c
        /*0052*/ 	.short	(.L_19 - .L_18)


	//   ....[0]....
.L_18:
        /*0054*/ 	.word	0x00000440


	//   ....[1]....
        /*0058*/ 	.word	0x00000460


	//----- nvinfo : EIATTR_REQNTID
	.align		4
.L_19:
        /*005c*/ 	.byte	0x04, 0x10
        /*005e*/ 	.short	(.L_21 - .L_20)
.L_20:
        /*0060*/ 	.word	0x00000080
        /*0064*/ 	.word	0x00000001
        /*0068*/ 	.word	0x00000001


	//----- nvinfo : EIATTR_CBANK_PARAM_SIZE
	.align		4
.L_21:
        /*006c*/ 	.byte	0x03, 0x19
        /*006e*/ 	.short	0x001c


	//----- nvinfo : EIATTR_PARAM_CBANK
	.align		4
        /*0070*/ 	.byte	0x04, 0x0a
        /*0072*/ 	.short	(.L_23 - .L_22)
	.align		4
.L_22:
        /*0074*/ 	.word	index@(.nv.constant0.triton_poi_fused_max_pool2d_with_indices_49)
        /*0078*/ 	.short	0x0210
        /*007a*/ 	.short	0x001c


	//----- nvinfo : EIATTR_SW_WAR
	.align		4
.L_23:
        /*007c*/ 	.byte	0x04, 0x36
        /*007e*/ 	.short	(.L_25 - .L_24)
.L_24:
        /*0080*/ 	.word	0x00000008
.L_25:


//--------------------- .nv.callgraph             --------------------------
	.section	.nv.callgraph,"",@"SHT_CUDA_CALLGRAPH"
	.align	4
	.sectionentsize	8
	.align		4
        /*0000*/ 	.word	0x00000000
	.align		4
        /*0004*/ 	.word	0xffffffff
	.align		4
        /*0008*/ 	.word	0x00000000
	.align		4
        /*000c*/ 	.word	0xfffffffe
	.align		4
        /*0010*/ 	.word	0x00000000
	.align		4
        /*0014*/ 	.word	0xfffffffd
	.align		4
        /*0018*/ 	.word	0x00000000
	.align		4
        /*001c*/ 	.word	0xfffffffc


//--------------------- .text.triton_poi_fused_max_pool2d_with_indices_49 --------------------------
	.section	.text.triton_poi_fused_max_pool2d_with_indices_49,"ax",@progbits
	.align	128
        .global         triton_poi_fused_max_pool2d_with_indices_49
        .type           triton_poi_fused_max_pool2d_with_indices_49,@function
        .size           triton_poi_fused_max_pool2d_with_indices_49,(.L_x_1 - triton_poi_fused_max_pool2d_with_indices_49)
        .other          triton_poi_fused_max_pool2d_with_indices_49,@"STO_CUDA_ENTRY STV_DEFAULT"
triton_poi_fused_max_pool2d_with_indices_49:
.text.triton_poi_fused_max_pool2d_with_indices_49:
[----:B------:R-:W0:Y:S02]  /*0000*/  LDC R1, c[0x0][0x28] ;  /* 0x00000a00ff017b82 */ /* 0x000e240000000800 */
[----:B------:R-:W1:Y:S01]  /*0010*/  S2R R7, SR_CTAID.X ;  /* 0x0000000000077919 */ /* 0x000e620000002500 */
[----:B------:R-:W2:Y:S01]  /*0020*/  LDC.64 R2, c[0x0][0x210] ;  /* 0x00008400ff027b82 */ /* 0x000ea20000000a00 */
[----:B------:R-:W-:Y:S02]  /*0030*/  CS2R R12, SRZ ;  /* 0x00000000000c7805 */ /* 0x000fe4000001ff00 */
[----:B------:R-:W-:Y:S01]  /*0040*/  CS2R R14, SRZ ;  /* 0x00000000000e7805 */ /* 0x000fe2000001ff00 */
[----:B------:R-:W3:Y:S01]  /*0050*/  S2R R4, SR_TID.X ;  /* 0x0000000000047919 */ /* 0x000ee20000002100 */
[----:B------:R-:W-:Y:S01]  /*0060*/  ULDC.64 UR4, c[0x0][0x208] ;  /* 0x0000820000047ab9 */ /* 0x000fe20000000a00 */
[----:B------:R-:W-:Y:S01]  /*0070*/  IMAD.MOV.U32 R10, RZ, RZ, RZ ;  /* 0x000000ffff0a7224 */ /* 0x000fe200078e00ff */
[----:B------:R-:W-:Y:S01]  /*0080*/  ULDC.64 UR6, c[0x0][0x220] ;  /* 0x0000880000067ab9 */ /* 0x000fe20000000a00 */
[----:B-1----:R-:W-:Y:S01]  /*0090*/  SHF.R.U32.HI R6, RZ, 0x17, R7 ;  /* 0x00000017ff067819 */ /* 0x002fe20000011607 */
[----:B------:R-:W-:-:S03]  /*00a0*/  IMAD.SHL.U32 R0, R7, 0x100, RZ ;  /* 0x0000010007007824 */ /* 0x000fc600078e00ff */
[----:B------:R-:W-:Y:S01]  /*00b0*/  SGXT.U32 R6, R6, 0x1 ;  /* 0x000000010606781a */ /* 0x000fe20000000000 */
[----:B---3--:R-:W-:Y:S02]  /*00c0*/  IMAD.SHL.U32 R4, R4, 0x2, RZ ;  /* 0x0000000204047824 */ /* 0x008fe400078e00ff */
[----:B------:R-:W-:-:S03]  /*00d0*/  VIADD R5, R0, 0x1 ;  /* 0x0000000100057836 */ /* 0x000fc60000000000 */
[----:B------:R-:W-:Y:S01]  /*00e0*/  LOP3.LUT R0, R4, 0xfe, RZ, 0xc0, !PT ;  /* 0x000000fe04007812 */ /* 0x000fe200078ec0ff */
[----:B------:R-:W-:-:S03]  /*00f0*/  IMAD.IADD R6, R5, 0x1, R6 ;  /* 0x0000000105067824 */ /* 0x000fc600078e0206 */
[----:B------:R-:W-:Y:S02]  /*0100*/  PRMT R0, R0, 0x6540, R7 ;  /* 0x0000654000007816 */ /* 0x000fe40000000007 */
[----:B------:R-:W-:Y:S02]  /*0110*/  LOP3.LUT R6, R6, 0x7fffff02, RZ, 0xc0, !PT ;  /* 0x7fffff0206067812 */ /* 0x000fe400078ec0ff */
[C---:B------:R-:W-:Y:S01]  /*0120*/  ISETP.GE.AND P0, PT, R0.reuse, 0x400, PT ;  /* 0x000004000000780c */ /* 0x040fe20003f06270 */
[----:B------:R-:W-:Y:S02]  /*0130*/  IMAD.SHL.U32 R7, R0, 0x4, RZ ;  /* 0x0000000400077824 */ /* 0x000fe400078e00ff */
[----:B------:R-:W-:-:S04]  /*0140*/  IMAD.IADD R6, R5, 0x1, -R6 ;  /* 0x0000000105067824 */ /* 0x000fc800078e0a06 */
[----:B------:R-:W-:-:S04]  /*0150*/  IMAD R11, R6, 0x2, R7 ;  /* 0x00000002060b7824 */ /* 0x000fc800078e0207 */
[----:B--2---:R-:W-:-:S04]  /*0160*/  IMAD.WIDE R4, R11, 0x4, R2 ;  /* 0x000000040b047825 */ /* 0x004fc800078e0202 */
[----:B------:R-:W-:Y:S01]  /*0170*/  VIADD R9, R11, 0x4 ;  /* 0x000000040b097836 */ /* 0x000fe20000000000 */
[----:B------:R-:W2:Y:S01]  /*0180*/  @!P0 LDG.E.EL R12, desc[UR4][R4.64] ;  /* 0x00000004040c8981 */ /* 0x000ea2000c2e1900 */
[----:B------:R-:W-:Y:S02]  /*0190*/  IMAD.MOV.U32 R16, RZ, RZ, RZ ;  /* 0x000000ffff107224 */ /* 0x000fe400078e00ff */
[--C-:B------:R-:W-:Y:S01]  /*01a0*/  IMAD.WIDE R6, R7, 0x4, R2.reuse ;  /* 0x0000000407067825 */ /* 0x100fe200078e0202 */
[----:B------:R1:W2:Y:S03]  /*01b0*/  @!P0 LDG.E.EL R15, desc[UR4][R4.64+0x4] ;  /* 0x00000404040f8981 */ /* 0x0002a6000c2e1900 */
[----:B------:R-:W-:Y:S01]  /*01c0*/  IMAD.WIDE R8, R9, 0x4, R2 ;  /* 0x0000000409087825 */ /* 0x000fe200078e0202 */
[----:B------:R-:W3:Y:S04]  /*01d0*/  @!P0 LDG.E.EL R10, desc[UR4][R6.64] ;  /* 0x00000004060a8981 */ /* 0x000ee8000c2e1900 */
[----:B------:R-:W3:Y:S04]  /*01e0*/  @!P0 LDG.E.EL R16, desc[UR4][R6.64+0x4] ;  /* 0x0000040406108981 */ /* 0x000ee8000c2e1900 */
[----:B------:R-:W4:Y:S04]  /*01f0*/  @!P0 LDG.E.EL R14, desc[UR4][R8.64] ;  /* 0x00000004080e8981 */ /* 0x000f28000c2e1900 */
[----:B------:R-:W5:Y:S01]  /*0200*/  @!P0 LDG.E.EL R13, desc[UR4][R6.64+0x10] ;  /* 0x00001004060d8981 */ /* 0x000f62000c2e1900 */
[----:B------:R-:W-:Y:S01]  /*0210*/  VIADD R11, R11, 0x5 ;  /* 0x000000050b0b7836 */ /* 0x000fe20000000000 */
[----:B-1----:R-:W-:-:S03]  /*0220*/  CS2R R4, SRZ ;  /* 0x0000000000047805 */ /* 0x002fc6000001ff00 */
[----:B------:R-:W-:-:S03]  /*0230*/  IMAD.WIDE R2, R11, 0x4, R2 ;  /* 0x000000040b027825 */ /* 0x000fc600078e0202 */
[----:B------:R-:W5:Y:S04]  /*0240*/  @!P0 LDG.E.EL R4, desc[UR4][R6.64+0x14] ;  /* 0x0000140406048981 */ /* 0x000f68000c2e1900 */
[----:B------:R1:W5:Y:S02]  /*0250*/  @!P0 LDG.E.EL R5, desc[UR4][R2.64] ;  /* 0x0000000402058981 */ /* 0x000364000c2e1900 */
[----:B-1----:R-:W1:Y:S02]  /*0260*/  LDC.64 R2, c[0x0][0x218] ;  /* 0x00008600ff027b82 */ /* 0x002e640000000a00 */
[----:B-1----:R-:W-:Y:S01]  /*0270*/  IMAD.WIDE R2, R0, 0x4, R2 ;  /* 0x0000000400027825 */ /* 0x002fe200078e0202 */
[C---:B--2---:R-:W-:Y:S02]  /*0280*/  FSETP.GT.AND P2, PT, R15.reuse, R12, PT ;  /* 0x0000000c0f00720b */ /* 0x044fe40003f44000 */
[----:B------:R-:W-:-:S02]  /*0290*/  FSETP.NAN.AND P3, PT, R15, R15, PT ;  /* 0x0000000f0f00720b */ /* 0x000fc40003f68000 */
[----:B------:R-:W-:Y:S02]  /*02a0*/  SEL R7, RZ, 0x1, !P2 ;  /* 0x00000001ff077807 */ /* 0x000fe40005000000 */
[C---:B---3--:R-:W-:Y:S02]  /*02b0*/  FSETP.GT.AND P1, PT, R16.reuse, R10, PT ;  /* 0x0000000a1000720b */ /* 0x048fe40003f24000 */
[----:B------:R-:W-:Y:S02]  /*02c0*/  FSETP.NAN.AND P6, PT, R16, R16, PT ;  /* 0x000000101000720b */ /* 0x000fe40003fc8000 */
[----:B----4-:R-:W-:-:S03]  /*02d0*/  FSETP.NAN.AND P5, PT, R14, R14, PT ;  /* 0x0000000e0e00720b */ /* 0x010fc60003fa8000 */
[----:B------:R-:W-:Y:S02]  /*02e0*/  @!P2 SEL R15, R15, R12, P3 ;  /* 0x0000000c0f0fa207 */ /* 0x000fe40001800000 */
[----:B-----5:R-:W-:Y:S02]  /*02f0*/  FSETP.NAN.AND P3, PT, R13, R13, PT ;  /* 0x0000000d0d00720b */ /* 0x020fe40003f68000 */
[----:B------:R-:W-:Y:S02]  /*0300*/  FSETP.GEU.AND P4, PT, R15, R14, PT ;  /* 0x0000000e0f00720b */ /* 0x000fe40003f8e000 */
[----:B------:R-:W-:Y:S02]  /*0310*/  SEL R6, RZ, 0x1, !P1 ;  /* 0x00000001ff067807 */ /* 0x000fe40004800000 */
[----:B------:R-:W-:Y:S02]  /*0320*/  @!P1 SEL R16, R16, R10, P6 ;  /* 0x0000000a10109207 */ /* 0x000fe40003000000 */
[----:B------:R-:W-:-:S02]  /*0330*/  FSETP.NAN.AND P6, PT, R4, R4, PT ;  /* 0x000000040400720b */ /* 0x000fc40003fc8000 */
[----:B------:R-:W-:Y:S02]  /*0340*/  @!P5 SEL R14, R14, R15, !P4 ;  /* 0x0000000f0e0ed207 */ /* 0x000fe40006000000 */
[----:B------:R-:W-:Y:S02]  /*0350*/  FSETP.GEU.AND P5, PT, R16, R13, PT ;  /* 0x0000000d1000720b */ /* 0x000fe40003fae000 */
[-C--:B------:R-:W-:Y:S02]  /*0360*/  FSETP.GEU.AND P2, PT, R14, R5.reuse, PT ;  /* 0x000000050e00720b */ /* 0x080fe40003f4e000 */
[----:B------:R-:W-:Y:S02]  /*0370*/  @!P3 SEL R13, R13, R16, !P5 ;  /* 0x000000100d0db207 */ /* 0x000fe40006800000 */
[----:B------:R-:W-:Y:S02]  /*0380*/  FSETP.NAN.AND P3, PT, R5, R5, PT ;  /* 0x000000050500720b */ /* 0x000fe40003f68000 */
[----:B------:R-:W-:-:S02]  /*0390*/  FSETP.GEU.AND P1, PT, R13, R4, PT ;  /* 0x000000040d00720b */ /* 0x000fc40003f2e000 */
[----:B------:R-:W-:Y:S02]  /*03a0*/  SEL R8, R6, 0x2, P5 ;  /* 0x0000000206087807 */ /* 0x000fe40002800000 */
[----:B------:R-:W-:Y:S02]  /*03b0*/  SEL R7, R7, 0x2, P4 ;  /* 0x0000000207077807 */ /* 0x000fe40002000000 */
[----:B------:R-:W-:Y:S02]  /*03c0*/  SEL R8, R8, 0x3, P1 ;  /* 0x0000000308087807 */ /* 0x000fe40000800000 */
[----:B------:R-:W-:Y:S02]  /*03d0*/  SEL R7, R7, 0x3, P2 ;  /* 0x0000000307077807 */ /* 0x000fe40001000000 */
[----:B------:R-:W-:Y:S02]  /*03e0*/  @!P6 SEL R4, R4, R13, !P1 ;  /* 0x0000000d0404e207 */ /* 0x000fe40004800000 */
[----:B------:R-:W-:Y:S01]  /*03f0*/  @!P3 SEL R5, R5, R14, !P2 ;  /* 0x0000000e0505b207 */ /* 0x000fe20005000000 */
[----:B------:R-:W-:Y:S01]  /*0400*/  IMAD R9, R7, 0x100, R8 ;  /* 0x0000010007097824 */ /* 0x000fe200078e0208 */
[----:B------:R-:W-:-:S03]  /*0410*/  IADD3 R6, P3, R0, UR6, RZ ;  /* 0x0000000600067c10 */ /* 0x000fc6000ff7e0ff */
[----:B------:R1:W-:Y:S01]  /*0420*/  @!P0 STG.E.64 desc[UR4][R2.64], R4 ;  /* 0x0000000402008986 */ /* 0x0003e2000c101b04 */
[----:B------:R-:W-:Y:S01]  /*0430*/  LEA.HI.X.SX32 R7, R0, UR7, 0x1, P3 ;  /* 0x0000000700077c11 */ /* 0x000fe200098f0eff */
[----:B------:R-:W-:Y:S08]  /*0440*/  @P0 EXIT ;  /* 0x000000000000094d */ /* 0x000ff00003800000 */
[----:B------:R-:W-:Y:S01]  /*0450*/  STG.E.U16 desc[UR4][R6.64], R9 ;  /* 0x0000000906007986 */ /* 0x000fe2000c101504 */
[----:B------:R-:W-:Y:S05]  /*0460*/  EXIT ;  /* 0x000000000000794d */ /* 0x000fea0003800000 */
.L_x_0:
[----:B------:R-:W-:-:S00]  /*0470*/  BRA `(.L_x_0) ;  /* 0xfffffffc00fc7947 */ /* 0x000fc0000383ffff */
[----:B------:R-:W-:-:S00]  /*0480*/  NOP ;  /* 0x0000000000007918 */ /* 0x000fc00000000000 */
[----:B------:R-:W-:-:S00]  /*0490*/  NOP ;  /* 0x0000000000007918 */ /* 0x000fc00000000000 */
[----:B------:R-:W-:-:S00]  /*04a0*/  NOP ;  /* 0x0000000000007918 */ /* 0x000fc00000000000 */
[----:B------:R-:W-:-:S00]  /*04b0*/  NOP ;  /* 0x0000000000007918 */ /* 0x000fc00000000000 */
[----:B------:R-:W-:-:S00]  /*04c0*/  NOP ;  /* 0x0000000000007918 */ /* 0x000fc00000000000 */
[----:B------:R-:W-:-:S00]  /*04d0*/  NOP ;  /* 0x0000000000007918 */ /* 0x000fc00000000000 */
[----:B------:R-:W-:-:S00]  /*04e0*/  NOP ;  /* 0x0000000000007918 */ /* 0x000fc00000000000 */
[----:B------:R-:W-:-:S00]  /*04f0*/  NOP ;  /* 0x0000000000007918 */ /* 0x000fc00000000000 */
.L_x_1:


//--------------------- .nv.constant0.triton_poi_fused_max_pool2d_with_indices_49 --------------------------
	.section	.nv.constant0.triton_poi_fused_max_pool2d_with_indices_49,"a",@progbits
	.sectionflags	@""
	.align	4
.nv.constant0.triton_poi_fused_max_pool2d_with_indices_49:
	.zero		556
